//
// Generated by NVIDIA NVVM Compiler
//
// Compiler Build ID: CL-36424714
// Cuda compilation tools, release 13.0, V13.0.88
// Based on NVVM 20.0.0
//

.version 9.0
.target sm_100
.address_size 64

	// .globl	_Z17nextGenerationGPUPbS_i
// _ZZ29nextGenerationGPUSharedMemoryPbS_iE12shared_board has been demoted

.visible .entry _Z17nextGenerationGPUPbS_i(
	.param .u64 .ptr .align 1 _Z17nextGenerationGPUPbS_i_param_0,
	.param .u64 .ptr .align 1 _Z17nextGenerationGPUPbS_i_param_1,
	.param .u32 _Z17nextGenerationGPUPbS_i_param_2
)
{
	.reg .pred 	%p<7>;
	.reg .b16 	%rs<4>;
	.reg .b32 	%r<40>;
	.reg .b64 	%rd<22>;

	ld.param.u64 	%rd1, [_Z17nextGenerationGPUPbS_i_param_0];
	ld.param.u64 	%rd2, [_Z17nextGenerationGPUPbS_i_param_1];
	ld.param.u32 	%r5, [_Z17nextGenerationGPUPbS_i_param_2];
	mov.u32 	%r6, %ctaid.x;
	mov.u32 	%r7, %ntid.x;
	mov.u32 	%r8, %tid.x;
	mad.lo.s32 	%r1, %r6, %r7, %r8;
	div.s32 	%r9, %r1, %r5;
	mul.lo.s32 	%r10, %r9, %r5;
	sub.s32 	%r11, %r1, %r10;
	add.s32 	%r12, %r5, -1;
	min.s32 	%r13, %r9, %r11;
	setp.lt.s32 	%p1, %r13, 1;
	max.s32 	%r14, %r9, %r11;
	setp.ge.s32 	%p2, %r14, %r12;
	or.pred  	%p3, %p2, %p1;
	@%p3 bra 	$L__BB0_2;
	cvta.to.global.u64 	%rd3, %rd2;
	cvta.to.global.u64 	%rd4, %rd1;
	add.s32 	%r15, %r9, -1;
	mul.lo.s32 	%r16, %r15, %r5;
	cvt.s64.s32 	%rd5, %r16;
	cvt.u64.u32 	%rd6, %r11;
	add.s64 	%rd7, %rd5, %rd6;
	add.s64 	%rd8, %rd4, %rd7;
	ld.global.s8 	%r17, [%rd8+-1];
	add.s32 	%r18, %r16, %r11;
	cvt.s64.s32 	%rd9, %r18;
	add.s64 	%rd10, %rd4, %rd9;
	ld.global.s8 	%r19, [%rd10];
	add.s32 	%r20, %r19, %r17;
	ld.global.s8 	%r21, [%rd10+1];
	add.s32 	%r22, %r20, %r21;
	cvt.s64.s32 	%rd11, %r10;
	add.s64 	%rd12, %rd6, %rd11;
	add.s64 	%rd13, %rd4, %rd12;
	ld.global.s8 	%r24, [%rd13+-1];
	add.s32 	%r25, %r22, %r24;
	ld.global.s8 	%r26, [%rd13+1];
	add.s32 	%r27, %r25, %r26;
	add.s32 	%r28, %r10, %r5;
	cvt.s64.s32 	%rd14, %r28;
	add.s64 	%rd15, %rd14, %rd6;
	add.s64 	%rd16, %rd4, %rd15;
	ld.global.s8 	%r29, [%rd16+-1];
	add.s32 	%r30, %r27, %r29;
	add.s32 	%r31, %r28, %r11;
	cvt.s64.s32 	%rd17, %r31;
	add.s64 	%rd18, %rd4, %rd17;
	ld.global.s8 	%r32, [%rd18];
	add.s32 	%r33, %r30, %r32;
	ld.global.s8 	%r34, [%rd18+1];
	add.s32 	%r35, %r33, %r34;
	cvt.s64.s32 	%rd19, %r1;
	add.s64 	%rd20, %rd4, %rd19;
	ld.global.u8 	%rs1, [%rd20];
	setp.eq.s16 	%p4, %rs1, 0;
	and.b32  	%r36, %r35, -2;
	setp.eq.s32 	%p5, %r36, 2;
	setp.eq.s32 	%p6, %r35, 3;
	selp.u32 	%r37, -1, 0, %p6;
	selp.u32 	%r38, -1, 0, %p5;
	selp.b32 	%r39, %r37, %r38, %p4;
	cvt.u16.u32 	%rs2, %r39;
	and.b16  	%rs3, %rs2, 1;
	add.s64 	%rd21, %rd3, %rd19;
	st.global.u8 	[%rd21], %rs3;
$L__BB0_2:
	ret;

}
	// .globl	_Z29nextGenerationGPUSharedMemoryPbS_i
.visible .entry _Z29nextGenerationGPUSharedMemoryPbS_i(
	.param .u64 .ptr .align 1 _Z29nextGenerationGPUSharedMemoryPbS_i_param_0,
	.param .u64 .ptr .align 1 _Z29nextGenerationGPUSharedMemoryPbS_i_param_1,
	.param .u32 _Z29nextGenerationGPUSharedMemoryPbS_i_param_2
)
{
	.reg .pred 	%p<14>;
	.reg .b16 	%rs<8>;
	.reg .b32 	%r<41>;
	.reg .b64 	%rd<14>;
	// demoted variable
	.shared .align 1 .b8 _ZZ29nextGenerationGPUSharedMemoryPbS_iE12shared_board[324];
	ld.param.u64 	%rd6, [_Z29nextGenerationGPUSharedMemoryPbS_i_param_0];
	ld.param.u64 	%rd5, [_Z29nextGenerationGPUSharedMemoryPbS_i_param_1];
	ld.param.u32 	%r8, [_Z29nextGenerationGPUSharedMemoryPbS_i_param_2];
	cvta.to.global.u64 	%rd1, %rd6;
	mov.u32 	%r9, %ctaid.x;
	mov.u32 	%r10, %ntid.x;
	mov.u32 	%r1, %tid.x;
	mad.lo.s32 	%r11, %r9, %r10, %r1;
	mov.u32 	%r12, %ctaid.y;
	mov.u32 	%r13, %ntid.y;
	mov.u32 	%r3, %tid.y;
	mad.lo.s32 	%r14, %r12, %r13, %r3;
	setp.eq.s32 	%p1, %r14, 0;
	add.s32 	%r15, %r8, -1;
	setp.ge.s32 	%p2, %r14, %r15;
	or.pred  	%p3, %p1, %p2;
	setp.lt.s32 	%p4, %r11, 1;
	or.pred  	%p5, %p4, %p3;
	setp.ge.s32 	%p6, %r11, %r15;
	or.pred  	%p7, %p5, %p6;
	@%p7 bra 	$L__BB1_7;
	add.s32 	%r16, %r14, -1;
	mul.lo.s32 	%r5, %r8, %r16;
	cvt.s64.s32 	%rd7, %r5;
	cvt.u64.u32 	%rd2, %r11;
	add.s64 	%rd8, %rd7, %rd2;
	add.s64 	%rd3, %rd1, %rd8;
	ld.global.u8 	%rs1, [%rd3+-1];
	mov.u32 	%r17, _ZZ29nextGenerationGPUSharedMemoryPbS_iE12shared_board;
	mad.lo.s32 	%r18, %r3, 18, %r17;
	add.s32 	%r6, %r18, %r1;
	st.shared.u8 	[%r6], %rs1;
	setp.lt.u32 	%p8, %r1, 14;
	@%p8 bra 	$L__BB1_3;
	ld.global.u8 	%rs2, [%rd3+1];
	st.shared.u8 	[%r6+2], %rs2;
$L__BB1_3:
	setp.lt.u32 	%p9, %r3, 14;
	@%p9 bra 	$L__BB1_6;
	setp.lt.u32 	%p10, %r1, 14;
	shl.b32 	%r19, %r8, 1;
	add.s32 	%r20, %r5, %r19;
	cvt.s64.s32 	%rd9, %r20;
	add.s64 	%rd10, %rd9, %rd2;
	add.s64 	%rd4, %rd1, %rd10;
	ld.global.u8 	%rs3, [%rd4+-1];
	st.shared.u8 	[%r6+36], %rs3;
	@%p10 bra 	$L__BB1_6;
	ld.global.u8 	%rs4, [%rd4+1];
	st.shared.u8 	[%r6+38], %rs4;
$L__BB1_6:
	bar.sync 	0;
	ld.shared.s8 	%r21, [%r6];
	ld.shared.s8 	%r22, [%r6+1];
	add.s32 	%r23, %r22, %r21;
	ld.shared.s8 	%r24, [%r6+2];
	add.s32 	%r25, %r23, %r24;
	ld.shared.s8 	%r26, [%r6+18];
	add.s32 	%r27, %r25, %r26;
	ld.shared.s8 	%r28, [%r6+20];
	add.s32 	%r29, %r27, %r28;
	ld.shared.s8 	%r30, [%r6+36];
	add.s32 	%r31, %r29, %r30;
	ld.shared.s8 	%r32, [%r6+37];
	add.s32 	%r33, %r31, %r32;
	ld.shared.s8 	%r34, [%r6+38];
	add.s32 	%r35, %r33, %r34;
	ld.shared.u8 	%rs5, [%r6+19];
	setp.eq.s16 	%p11, %rs5, 0;
	and.b32  	%r36, %r35, -2;
	setp.eq.s32 	%p12, %r36, 2;
	setp.eq.s32 	%p13, %r35, 3;
	selp.u32 	%r37, -1, 0, %p13;
	selp.u32 	%r38, -1, 0, %p12;
	selp.b32 	%r39, %r37, %r38, %p11;
	cvt.u16.u32 	%rs6, %r39;
	and.b16  	%rs7, %rs6, 1;
	mad.lo.s32 	%r40, %r8, %r14, %r11;
	cvt.s64.s32 	%rd11, %r40;
	cvta.to.global.u64 	%rd12, %rd5;
	add.s64 	%rd13, %rd12, %rd11;
	st.global.u8 	[%rd13], %rs7;
$L__BB1_7:
	ret;

}


// ===== COMPILED SASS (sm_100) =====

	.target	sm_100

	.elftype	@"ET_EXEC"


//--------------------- .note.nv.tkinfo           --------------------------
	.section	.note.nv.tkinfo,"",@"SHT_NOTE"
	.sectionflags	@"SHF_NOTE_NV_TKINFO"
	.tkinfo
        /*0018*/ 	.word	0x00000002
        /*0030*/ 	.string	""
        /*0030*/ 	.string	"ptxas"
        /*0030*/ 	.string	"Cuda compilation tools, release 13.0, V13.0.88"
        /*0030*/ 	.string	"Build cuda_13.0.r13.0/compiler.36424714_0"
        /*0030*/ 	.string	"-arch sm_100 -m 64 "



//--------------------- .note.nv.cuinfo           --------------------------
	.section	.note.nv.cuinfo,"",@"SHT_NOTE"
	.sectionflags	@"SHF_NOTE_NV_CUINFO"
        /*0018*/ 	.short	0x0002
        /*001a*/ 	.short	0x0064
        /*001c*/ 	.short	0x0082
	.zero		2


//--------------------- .nv.info                  --------------------------
	.section	.nv.info,"",@"SHT_CUDA_INFO"
	.align	4


	//----- nvinfo : EIATTR_REGCOUNT
	.align		4
        /*0000*/ 	.byte	0x04, 0x2f
        /*0002*/ 	.short	(.L_1 - .L_0)
	.align		4
.L_0:
        /*0004*/ 	.word	index@(_Z17nextGenerationGPUPbS_i)
        /*0008*/ 	.word	0x00000014


	//----- nvinfo : EIATTR_FRAME_SIZE
	.align		4
.L_1:
        /*000c*/ 	.byte	0x04, 0x11
        /*000e*/ 	.short	(.L_3 - .L_2)
	.align		4
.L_2:
        /*0010*/ 	.word	index@(_Z17nextGenerationGPUPbS_i)
        /*0014*/ 	.word	0x00000000


	//----- nvinfo : EIATTR_REGCOUNT
	.align		4
.L_3:
        /*0018*/ 	.byte	0x04, 0x2f
        /*001a*/ 	.short	(.L_5 - .L_4)
	.align		4
.L_4:
        /*001c*/ 	.word	index@(_Z29nextGenerationGPUSharedMemoryPbS_i)
        /*0020*/ 	.word	0x00000012


	//----- nvinfo : EIATTR_FRAME_SIZE
	.align		4
.L_5:
        /*0024*/ 	.byte	0x04, 0x11
        /*0026*/ 	.short	(.L_7 - .L_6)
	.align		4
.L_6:
        /*0028*/ 	.word	index@(_Z29nextGenerationGPUSharedMemoryPbS_i)
        /*002c*/ 	.word	0x00000000


	//----- nvinfo : EIATTR_MIN_STACK_SIZE
	.align		4
.L_7:
        /*0030*/ 	.byte	0x04, 0x12
        /*0032*/ 	.short	(.L_9 - .L_8)
	.align		4
.L_8:
        /*0034*/ 	.word	index@(_Z29nextGenerationGPUSharedMemoryPbS_i)
        /*0038*/ 	.word	0x00000000


	//----- nvinfo : EIATTR_MIN_STACK_SIZE
	.align		4
.L_9:
        /*003c*/ 	.byte	0x04, 0x12
        /*003e*/ 	.short	(.L_11 - .L_10)
	.align		4
.L_10:
        /*0040*/ 	.word	index@(_Z17nextGenerationGPUPbS_i)
        /*0044*/ 	.word	0x00000000
.L_11:


//--------------------- .nv.compat                --------------------------
	.section	.nv.compat,"",@"SHT_CUDA_COMPAT_INFO"
	.align	4
        /*0000*/ 	.byte	0x02, 0x09, 0x00, 0x00, 0x02, 0x02, 0x01, 0x00, 0x02, 0x05, 0x05, 0x00, 0x03, 0x07, 0x01, 0x01
        /*0010*/ 	.byte	0x02, 0x03, 0x00, 0x00, 0x02, 0x06, 0x01, 0x00, 0x04, 0x0b, 0x08, 0x00, 0x09, 0x00, 0x00, 0x00
        /*0020*/ 	.byte	0x00, 0x00, 0x00, 0x00


//--------------------- .nv.info._Z29nextGenerationGPUSharedMemoryPbS_i --------------------------
	.section	.nv.info._Z29nextGenerationGPUSharedMemoryPbS_i,"",@"SHT_CUDA_INFO"
	.sectionflags	@""
	.align	4


	//----- nvinfo : EIATTR_CUDA_API_VERSION
	.align		4
        /*0000*/ 	.byte	0x04, 0x37
        /*0002*/ 	.short	(.L_13 - .L_12)
.L_12:
        /*0004*/ 	.word	0x00000082


	//----- nvinfo : EIATTR_KPARAM_INFO
	.align		4
.L_13:
        /*0008*/ 	.byte	0x04, 0x17
        /*000a*/ 	.short	(.L_15 - .L_14)
.L_14:
        /*000c*/ 	.word	0x00000000
        /*0010*/ 	.short	0x0002
        /*0012*/ 	.short	0x0010
        /*0014*/ 	.byte	0x00, 0xf0, 0x11, 0x00


	//----- nvinfo : EIATTR_KPARAM_INFO
	.align		4
.L_15:
        /*0018*/ 	.byte	0x04, 0x17
        /*001a*/ 	.short	(.L_17 - .L_16)
.L_16:
        /*001c*/ 	.word	0x00000000
        /*0020*/ 	.short	0x0001
        /*0022*/ 	.short	0x0008
        /*0024*/ 	.byte	0x00, 0xf5, 0x21, 0x00


	//----- nvinfo : EIATTR_KPARAM_INFO
	.align		4
.L_17:
        /*0028*/ 	.byte	0x04, 0x17
        /*002a*/ 	.short	(.L_19 - .L_18)
.L_18:
        /*002c*/ 	.word	0x00000000
        /*0030*/ 	.short	0x0000
        /*0032*/ 	.short	0x0000
        /*0034*/ 	.byte	0x00, 0xf5, 0x21, 0x00


	//----- nvinfo : EIATTR_SPARSE_MMA_MASK
	.align		4
.L_19:
        /*0038*/ 	.byte	0x03, 0x50
        /*003a*/ 	.short	0x0000


	//----- nvinfo : EIATTR_MAXREG_COUNT
	.align		4
        /*003c*/ 	.byte	0x03, 0x1b
        /*003e*/ 	.short	0x00ff


	//----- nvinfo : EIATTR_NUM_BARRIERS
	.align		4
        /*0040*/ 	.byte	0x02, 0x4c
        /*0042*/ 	.byte	0x01
	.zero		1


	//----- nvinfo : EIATTR_MERCURY_ISA_VERSION
	.align		4
        /*0044*/ 	.byte	0x03, 0x5f
        /*0046*/ 	.short	0x0101


	//----- nvinfo : EIATTR_VRC_CTA_INIT_COUNT
	.align		4
        /*0048*/ 	.byte	0x02, 0x4a
	.zero		1
	.zero		1


	//----- nvinfo : EIATTR_EXIT_INSTR_OFFSETS
	.align		4
        /*004c*/ 	.byte	0x04, 0x1c
        /*004e*/ 	.short	(.L_21 - .L_20)


	//   ....[0]....
.L_20:
        /*0050*/ 	.word	0x000000f0


	//   ....[1]....
        /*0054*/ 	.word	0x00000470


	//----- nvinfo : EIATTR_CRS_STACK_SIZE
	.align		4
.L_21:
        /*0058*/ 	.byte	0x04, 0x1e
        /*005a*/ 	.short	(.L_23 - .L_22)
.L_22:
        /*005c*/ 	.word	0x00000000


	//----- nvinfo : EIATTR_CBANK_PARAM_SIZE
	.align		4
.L_23:
        /*0060*/ 	.byte	0x03, 0x19
        /*0062*/ 	.short	0x0014


	//----- nvinfo : EIATTR_PARAM_CBANK
	.align		4
        /*0064*/ 	.byte	0x04, 0x0a
        /*0066*/ 	.short	(.L_25 - .L_24)
	.align		4
.L_24:
        /*0068*/ 	.word	index@(.nv.constant0._Z29nextGenerationGPUSharedMemoryPbS_i)
        /*006c*/ 	.short	0x0380
        /*006e*/ 	.short	0x0014


	//----- nvinfo : EIATTR_SW_WAR
	.align		4
.L_25:
        /*0070*/ 	.byte	0x04, 0x36
        /*0072*/ 	.short	(.L_27 - .L_26)
.L_26:
        /*0074*/ 	.word	0x00000008
.L_27:


//--------------------- .nv.info._Z17nextGenerationGPUPbS_i --------------------------
	.section	.nv.info._Z17nextGenerationGPUPbS_i,"",@"SHT_CUDA_INFO"
	.sectionflags	@""
	.align	4


	//----- nvinfo : EIATTR_CUDA_API_VERSION
	.align		4
        /*0000*/ 	.byte	0x04, 0x37
        /*0002*/ 	.short	(.L_29 - .L_28)
.L_28:
        /*0004*/ 	.word	0x00000082


	//----- nvinfo : EIATTR_KPARAM_INFO
	.align		4
.L_29:
        /*0008*/ 	.byte	0x04, 0x17
        /*000a*/ 	.short	(.L_31 - .L_30)
.L_30:
        /*000c*/ 	.word	0x00000000
        /*0010*/ 	.short	0x0002
        /*0012*/ 	.short	0x0010
        /*0014*/ 	.byte	0x00, 0xf0, 0x11, 0x00


	//----- nvinfo : EIATTR_KPARAM_INFO
	.align		4
.L_31:
        /*0018*/ 	.byte	0x04, 0x17
        /*001a*/ 	.short	(.L_33 - .L_32)
.L_32:
        /*001c*/ 	.word	0x00000000
        /*0020*/ 	.short	0x0001
        /*0022*/ 	.short	0x0008
        /*0024*/ 	.byte	0x00, 0xf5, 0x21, 0x00


	//----- nvinfo : EIATTR_KPARAM_INFO
	.align		4
.L_33:
        /*0028*/ 	.byte	0x04, 0x17
        /*002a*/ 	.short	(.L_35 - .L_34)
.L_34:
        /*002c*/ 	.word	0x00000000
        /*0030*/ 	.short	0x0000
        /*0032*/ 	.short	0x0000
        /*0034*/ 	.byte	0x00, 0xf5, 0x21, 0x00


	//----- nvinfo : EIATTR_SPARSE_MMA_MASK
	.align		4
.L_35:
        /*0038*/ 	.byte	0x03, 0x50
        /*003a*/ 	.short	0x0000


	//----- nvinfo : EIATTR_MAXREG_COUNT
	.align		4
        /*003c*/ 	.byte	0x03, 0x1b
        /*003e*/ 	.short	0x00ff


	//----- nvinfo : EIATTR_MERCURY_ISA_VERSION
	.align		4
        /*0040*/ 	.byte	0x03, 0x5f
        /*0042*/ 	.short	0x0101


	//----- nvinfo : EIATTR_VRC_CTA_INIT_COUNT
	.align		4
        /*0044*/ 	.byte	0x02, 0x4a
	.zero		1
	.zero		1


	//----- nvinfo : EIATTR_EXIT_INSTR_OFFSETS
	.align		4
        /*0048*/ 	.byte	0x04, 0x1c
        /*004a*/ 	.short	(.L_37 - .L_36)


	//   ....[0]....
.L_36:
        /*004c*/ 	.word	0x00000250


	//   ....[1]....
        /*0050*/ 	.word	0x00000540


	//----- nvinfo : EIATTR_CBANK_PARAM_SIZE
	.align		4
.L_37:
        /*0054*/ 	.byte	0x03, 0x19
        /*0056*/ 	.short	0x0014


	//----- nvinfo : EIATTR_PARAM_CBANK
	.align		4
        /*0058*/ 	.byte	0x04, 0x0a
        /*005a*/ 	.short	(.L_39 - .L_38)
	.align		4
.L_38:
        /*005c*/ 	.word	index@(.nv.constant0._Z17nextGenerationGPUPbS_i)
        /*0060*/ 	.short	0x0380
        /*0062*/ 	.short	0x0014


	//----- nvinfo : EIATTR_SW_WAR
	.align		4
.L_39:
        /*0064*/ 	.byte	0x04, 0x36
        /*0066*/ 	.short	(.L_41 - .L_40)
.L_40:
        /*0068*/ 	.word	0x00000008
.L_41:


//--------------------- .nv.callgraph             --------------------------
	.section	.nv.callgraph,"",@"SHT_CUDA_CALLGRAPH"
	.align	4
	.sectionentsize	8
	.align		4
        /*0000*/ 	.word	0x00000000
	.align		4
        /*0004*/ 	.word	0xffffffff
	.align		4
        /*0008*/ 	.word	0x00000000
	.align		4
        /*000c*/ 	.word	0xfffffffe
	.align		4
        /*0010*/ 	.word	0x00000000
	.align		4
        /*0014*/ 	.word	0xfffffffd
	.align		4
        /*0018*/ 	.word	0x00000000
	.align		4
        /*001c*/ 	.word	0xfffffffc


//--------------------- .text._Z29nextGenerationGPUSharedMemoryPbS_i --------------------------
	.section	.text._Z29nextGenerationGPUSharedMemoryPbS_i,"ax",@progbits
	.align	128
        .global         _Z29nextGenerationGPUSharedMemoryPbS_i
        .type           _Z29nextGenerationGPUSharedMemoryPbS_i,@function
        .size           _Z29nextGenerationGPUSharedMemoryPbS_i,(.L_x_4 - _Z29nextGenerationGPUSharedMemoryPbS_i)
        .other          _Z29nextGenerationGPUSharedMemoryPbS_i,@"STO_CUDA_ENTRY STV_DEFAULT"
_Z29nextGenerationGPUSharedMemoryPbS_i:
.text._Z29nextGenerationGPUSharedMemoryPbS_i:
[----:B------:R-:W-:Y:S01]  /*0000*/  LDC R1, c[0x0][0x37c] ;  /* 0x0000df00ff017b82 */ /* 0x000fe20000000800 */
[----:B------:R-:W0:Y:S07]  /*0010*/  S2R R12, SR_TID.Y ;  /* 0x00000000000c7919 */ /* 0x000e2e0000002200 */
[----:B------:R-:W1:Y:S01]  /*0020*/  LDC R0, c[0x0][0x360] ;  /* 0x0000d800ff007b82 */ /* 0x000e620000000800 */
[----:B------:R-:W1:Y:S07]  /*0030*/  S2R R11, SR_TID.X ;  /* 0x00000000000b7919 */ /* 0x000e6e0000002100 */
[----:B------:R-:W0:Y:S08]  /*0040*/  S2UR UR5, SR_CTAID.Y ;  /* 0x00000000000579c3 */ /* 0x000e300000002600 */
[----:B------:R-:W0:Y:S08]  /*0050*/  LDC R3, c[0x0][0x364] ;  /* 0x0000d900ff037b82 */ /* 0x000e300000000800 */
[----:B------:R-:W2:Y:S08]  /*0060*/  LDC R2, c[0x0][0x390] ;  /* 0x0000e400ff027b82 */ /* 0x000eb00000000800 */
[----:B------:R-:W1:Y:S01]  /*0070*/  S2UR UR4, SR_CTAID.X ;  /* 0x00000000000479c3 */ /* 0x000e620000002500 */
[----:B0-----:R-:W-:-:S02]  /*0080*/  IMAD R3, R3, UR5, R12 ;  /* 0x0000000503037c24 */ /* 0x001fc4000f8e020c */
[----:B--2---:R-:W-:-:S05]  /*0090*/  VIADD R4, R2, 0xffffffff ;  /* 0xffffffff02047836 */ /* 0x004fca0000000000 */
[----:B------:R-:W-:Y:S01]  /*00a0*/  ISETP.GE.AND P0, PT, R3, R4, PT ;  /* 0x000000040300720c */ /* 0x000fe20003f06270 */
[----:B-1----:R-:W-:-:S03]  /*00b0*/  IMAD R0, R0, UR4, R11 ;  /* 0x0000000400007c24 */ /* 0x002fc6000f8e020b */
[----:B------:R-:W-:-:S04]  /*00c0*/  ISETP.EQ.OR P0, PT, R3, RZ, P0 ;  /* 0x000000ff0300720c */ /* 0x000fc80000702670 */
[----:B------:R-:W-:-:S04]  /*00d0*/  ISETP.LT.OR P0, PT, R0, 0x1, P0 ;  /* 0x000000010000780c */ /* 0x000fc80000701670 */
[----:B------:R-:W-:-:S13]  /*00e0*/  ISETP.GE.OR P0, PT, R0, R4, P0 ;  /* 0x000000040000720c */ /* 0x000fda0000706670 */
[----:B------:R-:W-:Y:S05]  /*00f0*/  @P0 EXIT ;  /* 0x000000000000094d */ /* 0x000fea0003800000 */
[----:B------:R-:W0:Y:S01]  /*0100*/  LDCU.64 UR6, c[0x0][0x380] ;  /* 0x00007000ff0677ac */ /* 0x000e220008000a00 */
[----:B------:R-:W-:Y:S01]  /*0110*/  VIADD R5, R3, 0xffffffff ;  /* 0xffffffff03057836 */ /* 0x000fe20000000000 */
[----:B------:R-:W-:Y:S01]  /*0120*/  ISETP.GE.U32.AND P0, PT, R11, 0xe, PT ;  /* 0x0000000e0b00780c */ /* 0x000fe20003f06070 */
[----:B------:R-:W1:Y:S02]  /*0130*/  LDCU.64 UR4, c[0x0][0x358] ;  /* 0x00006b00ff0477ac */ /* 0x000e640008000a00 */
[----:B------:R-:W-:-:S05]  /*0140*/  IMAD R7, R5, R2, RZ ;  /* 0x0000000205077224 */ /* 0x000fca00078e02ff */
[----:B------:R-:W-:Y:S02]  /*0150*/  SHF.R.S32.HI R5, RZ, 0x1f, R7 ;  /* 0x0000001fff057819 */ /* 0x000fe40000011407 */
[----:B0-----:R-:W-:-:S04]  /*0160*/  IADD3 R4, P1, P2, R7, UR6, R0 ;  /* 0x0000000607047c10 */ /* 0x001fc8000fa3e000 */
[----:B------:R-:W-:-:S05]  /*0170*/  IADD3.X R5, PT, PT, R5, UR7, RZ, P1, P2 ;  /* 0x0000000705057c10 */ /* 0x000fca0008fe44ff */
[----:B-1----:R0:W5:Y:S04]  /*0180*/  LDG.E.U8 R6, desc[UR4][R4.64+-0x1] ;  /* 0xffffff0404067981 */ /* 0x002168000c1e1100 */
[----:B------:R0:W5:Y:S01]  /*0190*/  @P0 LDG.E.U8 R10, desc[UR4][R4.64+0x1] ;  /* 0x00000104040a0981 */ /* 0x000162000c1e1100 */
[----:B------:R-:W-:Y:S01]  /*01a0*/  ISETP.GE.U32.AND P1, PT, R12, 0xe, PT ;  /* 0x0000000e0c00780c */ /* 0x000fe20003f26070 */
[----:B------:R-:W-:Y:S01]  /*01b0*/  BSSY.RECONVERGENT B0, `(.L_x_0) ;  /* 0x000000f000007945 */ /* 0x000fe20003800200 */
[----:B------:R-:W-:Y:S01]  /*01c0*/  MOV R8, 0x400 ;  /* 0x0000040000087802 */ /* 0x000fe20000000f00 */
[----:B------:R-:W1:Y:S03]  /*01d0*/  S2R R9, SR_CgaCtaId ;  /* 0x0000000000097919 */ /* 0x000e660000008800 */
[----:B-1----:R-:W-:-:S05]  /*01e0*/  LEA R8, R9, R8, 0x18 ;  /* 0x0000000809087211 */ /* 0x002fca00078ec0ff */
[----:B------:R-:W-:-:S04]  /*01f0*/  IMAD R8, R12, 0x12, R8 ;  /* 0x000000120c087824 */ /* 0x000fc800078e0208 */
[----:B------:R-:W-:Y:S01]  /*0200*/  IMAD.IADD R9, R8, 0x1, R11 ;  /* 0x0000000108097824 */ /* 0x000fe200078e020b */
[----:B0-----:R-:W-:Y:S06]  /*0210*/  @!P1 BRA `(.L_x_1) ;  /* 0x0000000000209947 */ /* 0x001fec0003800000 */
[----:B------:R-:W-:-:S05]  /*0220*/  IMAD R5, R2, 0x2, R7 ;  /* 0x0000000202057824 */ /* 0x000fca00078e0207 */
[----:B------:R-:W-:Y:S02]  /*0230*/  SHF.R.S32.HI R7, RZ, 0x1f, R5 ;  /* 0x0000001fff077819 */ /* 0x000fe40000011405 */
[----:B------:R-:W-:-:S04]  /*0240*/  IADD3 R4, P1, P2, R5, UR6, R0 ;  /* 0x0000000605047c10 */ /* 0x000fc8000fa3e000 */
[----:B------:R-:W-:-:S05]  /*0250*/  IADD3.X R5, PT, PT, R7, UR7, RZ, P1, P2 ;  /* 0x0000000707057c10 */ /* 0x000fca0008fe44ff */
[----:B------:R-:W2:Y:S04]  /*0260*/  LDG.E.U8 R8, desc[UR4][R4.64+-0x1] ;  /* 0xffffff0404087981 */ /* 0x000ea8000c1e1100 */
[----:B------:R-:W3:Y:S04]  /*0270*/  @P0 LDG.E.U8 R12, desc[UR4][R4.64+0x1] ;  /* 0x00000104040c0981 */ /* 0x000ee8000c1e1100 */
[----:B--2---:R0:W-:Y:S04]  /*0280*/  STS.U8 [R9+0x24], R8 ;  /* 0x0000240809007388 */ /* 0x0041e80000000000 */
[----:B---3--:R0:W-:Y:S02]  /*0290*/  @P0 STS.U8 [R9+0x26], R12 ;  /* 0x0000260c09000388 */ /* 0x0081e40000000000 */
.L_x_1:
[----:B------:R-:W-:Y:S05]  /*02a0*/  BSYNC.RECONVERGENT B0 ;  /* 0x0000000000007941 */ /* 0x000fea0003800200 */
.L_x_0:
[----:B-----5:R-:W-:Y:S01]  /*02b0*/  STS.U8 [R9], R6 ;  /* 0x0000000609007388 */ /* 0x020fe20000000000 */
[----:B------:R-:W1:Y:S01]  /*02c0*/  LDCU.64 UR8, c[0x0][0x388] ;  /* 0x00007100ff0877ac */ /* 0x000e620008000a00 */
[----:B------:R-:W-:Y:S02]  /*02d0*/  IMAD R3, R3, R2, R0 ;  /* 0x0000000203037224 */ /* 0x000fe400078e0200 */
[----:B------:R-:W-:Y:S01]  /*02e0*/  @P0 STS.U8 [R9+0x2], R10 ;  /* 0x0000020a09000388 */ /* 0x000fe20000000000 */
[----:B------:R-:W-:Y:S06]  /*02f0*/  BAR.SYNC.DEFER_BLOCKING 0x0 ;  /* 0x0000000000007b1d */ /* 0x000fec0000010000 */
[----:B------:R-:W-:Y:S04]  /*0300*/  LDS.S8 R4, [R9] ;  /* 0x0000000009047984 */ /* 0x000fe80000000200 */
[----:B------:R-:W-:Y:S04]  /*0310*/  LDS.S8 R5, [R9+0x1] ;  /* 0x0000010009057984 */ /* 0x000fe80000000200 */
[----:B------:R-:W2:Y:S04]  /*0320*/  LDS.S8 R7, [R9+0x2] ;  /* 0x0000020009077984 */ /* 0x000ea80000000200 */
[----:B------:R-:W-:Y:S04]  /*0330*/  LDS.S8 R11, [R9+0x12] ;  /* 0x00001200090b7984 */ /* 0x000fe80000000200 */
[----:B0-----:R-:W0:Y:S04]  /*0340*/  LDS.S8 R8, [R9+0x14] ;  /* 0x0000140009087984 */ /* 0x001e280000000200 */
[----:B------:R-:W-:Y:S04]  /*0350*/  LDS.S8 R13, [R9+0x24] ;  /* 0x00002400090d7984 */ /* 0x000fe80000000200 */
[----:B------:R-:W3:Y:S04]  /*0360*/  LDS.S8 R12, [R9+0x25] ;  /* 0x00002500090c7984 */ /* 0x000ee80000000200 */
[----:B------:R-:W4:Y:S04]  /*0370*/  LDS.U8 R14, [R9+0x13] ;  /* 0x00001300090e7984 */ /* 0x000f280000000000 */
[----:B------:R-:W1:Y:S01]  /*0380*/  LDS.S8 R15, [R9+0x26] ;  /* 0x00002600090f7984 */ /* 0x000e620000000200 */
[----:B--2---:R-:W-:-:S04]  /*0390*/  IADD3 R4, PT, PT, R7, R5, R4 ;  /* 0x0000000507047210 */ /* 0x004fc80007ffe004 */
[----:B0-----:R-:W-:-:S04]  /*03a0*/  IADD3 R4, PT, PT, R8, R4, R11 ;  /* 0x0000000408047210 */ /* 0x001fc80007ffe00b */
[----:B---3--:R-:W-:Y:S02]  /*03b0*/  IADD3 R4, PT, PT, R12, R4, R13 ;  /* 0x000000040c047210 */ /* 0x008fe40007ffe00d */
[----:B----4-:R-:W-:-:S03]  /*03c0*/  ISETP.NE.AND P1, PT, R14, RZ, PT ;  /* 0x000000ff0e00720c */ /* 0x010fc60003f25270 */
[----:B-1----:R-:W-:-:S05]  /*03d0*/  IMAD.IADD R4, R4, 0x1, R15 ;  /* 0x0000000104047824 */ /* 0x002fca00078e020f */
[C---:B------:R-:W-:Y:S02]  /*03e0*/  LOP3.LUT R5, R4.reuse, 0xfffffffe, RZ, 0xc0, !PT ;  /* 0xfffffffe04057812 */ /* 0x040fe400078ec0ff */
[----:B------:R-:W-:Y:S02]  /*03f0*/  ISETP.NE.AND P2, PT, R4, 0x3, PT ;  /* 0x000000030400780c */ /* 0x000fe40003f45270 */
[----:B------:R-:W-:Y:S02]  /*0400*/  ISETP.NE.AND P0, PT, R5, 0x2, PT ;  /* 0x000000020500780c */ /* 0x000fe40003f05270 */
[----:B------:R-:W-:Y:S02]  /*0410*/  SEL R0, RZ, 0xffffffff, P2 ;  /* 0xffffffffff007807 */ /* 0x000fe40001000000 */
[----:B------:R-:W-:Y:S02]  /*0420*/  IADD3 R2, P2, PT, R3, UR8, RZ ;  /* 0x0000000803027c10 */ /* 0x000fe4000ff5e0ff */
[----:B------:R-:W-:-:S02]  /*0430*/  @P1 SEL R0, RZ, 0xffffffff, P0 ;  /* 0xffffffffff001807 */ /* 0x000fc40000000000 */
[----:B------:R-:W-:Y:S02]  /*0440*/  LEA.HI.X.SX32 R3, R3, UR9, 0x1, P2 ;  /* 0x0000000903037c11 */ /* 0x000fe400090f0eff */
[----:B------:R-:W-:-:S05]  /*0450*/  LOP3.LUT R5, R0, 0x1, RZ, 0xc0, !PT ;  /* 0x0000000100057812 */ /* 0x000fca00078ec0ff */
[----:B------:R-:W-:Y:S01]  /*0460*/  STG.E.U8 desc[UR4][R2.64], R5 ;  /* 0x0000000502007986 */ /* 0x000fe2000c101104 */
[----:B------:R-:W-:Y:S05]  /*0470*/  EXIT ;  /* 0x000000000000794d */ /* 0x000fea0003800000 */
.L_x_2:
[----:B------:R-:W-:-:S00]  /*0480*/  BRA `(.L_x_2) ;  /* 0xfffffffc00fc7947 */ /* 0x000fc0000383ffff */
[----:B------:R-:W-:-:S00]  /*0490*/  NOP ;  /* 0x0000000000007918 */ /* 0x000fc00000000000 */
        /* <DEDUP_REMOVED lines=14> */
.L_x_4:


//--------------------- .text._Z17nextGenerationGPUPbS_i --------------------------
	.section	.text._Z17nextGenerationGPUPbS_i,"ax",@progbits
	.align	128
        .global         _Z17nextGenerationGPUPbS_i
        .type           _Z17nextGenerationGPUPbS_i,@function
        .size           _Z17nextGenerationGPUPbS_i,(.L_x_5 - _Z17nextGenerationGPUPbS_i)
        .other          _Z17nextGenerationGPUPbS_i,@"STO_CUDA_ENTRY STV_DEFAULT"
_Z17nextGenerationGPUPbS_i:
.text._Z17nextGenerationGPUPbS_i:
[----:B------:R-:W-:Y:S08]  /*0000*/  LDC R1, c[0x0][0x37c] ;  /* 0x0000df00ff017b82 */ /* 0x000ff00000000800 */
[----:B------:R-:W0:Y:S01]  /*0010*/  LDC R3, c[0x0][0x390] ;  /* 0x0000e400ff037b82 */ /* 0x000e220000000800 */
[----:B------:R-:W1:Y:S07]  /*0020*/  S2R R7, SR_TID.X ;  /* 0x0000000000077919 */ /* 0x000e6e0000002100 */
[----:B------:R-:W1:Y:S08]  /*0030*/  S2UR UR4, SR_CTAID.X ;  /* 0x00000000000479c3 */ /* 0x000e700000002500 */
[----:B------:R-:W1:Y:S01]  /*0040*/  LDC R0, c[0x0][0x360] ;  /* 0x0000d800ff007b82 */ /* 0x000e620000000800 */
[----:B0-----:R-:W-:-:S04]  /*0050*/  IABS R9, R3 ;  /* 0x0000000300097213 */ /* 0x001fc80000000000 */
[----:B------:R-:W0:Y:S01]  /*0060*/  I2F.RP R2, R9 ;  /* 0x0000000900027306 */ /* 0x000e220000209400 */
[----:B-1----:R-:W-:-:S07]  /*0070*/  IMAD R0, R0, UR4, R7 ;  /* 0x0000000400007c24 */ /* 0x002fce000f8e0207 */
[----:B0-----:R-:W0:Y:S02]  /*0080*/  MUFU.RCP R2, R2 ;  /* 0x0000000200027308 */ /* 0x001e240000001000 */
[----:B0-----:R-:W-:Y:S01]  /*0090*/  VIADD R4, R2, 0xffffffe ;  /* 0x0ffffffe02047836 */ /* 0x001fe20000000000 */
[----:B------:R-:W-:-:S05]  /*00a0*/  IABS R2, R0 ;  /* 0x0000000000027213 */ /* 0x000fca0000000000 */
[----:B------:R0:W1:Y:S02]  /*00b0*/  F2I.FTZ.U32.TRUNC.NTZ R5, R4 ;  /* 0x0000000400057305 */ /* 0x000064000021f000 */
[----:B0-----:R-:W-:Y:S02]  /*00c0*/  IMAD.MOV.U32 R4, RZ, RZ, RZ ;  /* 0x000000ffff047224 */ /* 0x001fe400078e00ff */
[----:B-1----:R-:W-:-:S04]  /*00d0*/  IMAD.MOV R6, RZ, RZ, -R5 ;  /* 0x000000ffff067224 */ /* 0x002fc800078e0a05 */
[----:B------:R-:W-:-:S04]  /*00e0*/  IMAD R7, R6, R9, RZ ;  /* 0x0000000906077224 */ /* 0x000fc800078e02ff */
[----:B------:R-:W-:-:S06]  /*00f0*/  IMAD.HI.U32 R5, R5, R7, R4 ;  /* 0x0000000705057227 */ /* 0x000fcc00078e0004 */
[----:B------:R-:W-:-:S04]  /*0100*/  IMAD.HI.U32 R5, R5, R2, RZ ;  /* 0x0000000205057227 */ /* 0x000fc800078e00ff */
[----:B------:R-:W-:-:S04]  /*0110*/  IMAD.MOV R6, RZ, RZ, -R5 ;  /* 0x000000ffff067224 */ /* 0x000fc800078e0a05 */
[----:B------:R-:W-:-:S05]  /*0120*/  IMAD R2, R9, R6, R2 ;  /* 0x0000000609027224 */ /* 0x000fca00078e0202 */
[----:B------:R-:W-:-:S13]  /*0130*/  ISETP.GT.U32.AND P1, PT, R9, R2, PT ;  /* 0x000000020900720c */ /* 0x000fda0003f24070 */
[----:B------:R-:W-:Y:S02]  /*0140*/  @!P1 IMAD.IADD R2, R2, 0x1, -R9 ;  /* 0x0000000102029824 */ /* 0x000fe400078e0a09 */
[----:B------:R-:W-:Y:S01]  /*0150*/  @!P1 VIADD R5, R5, 0x1 ;  /* 0x0000000105059836 */ /* 0x000fe20000000000 */
[----:B------:R-:W-:Y:S02]  /*0160*/  ISETP.NE.AND P1, PT, R3, RZ, PT ;  /* 0x000000ff0300720c */ /* 0x000fe40003f25270 */
[----:B------:R-:W-:Y:S02]  /*0170*/  ISETP.GE.U32.AND P0, PT, R2, R9, PT ;  /* 0x000000090200720c */ /* 0x000fe40003f06070 */
[----:B------:R-:W-:-:S04]  /*0180*/  LOP3.LUT R2, R0, R3, RZ, 0x3c, !PT ;  /* 0x0000000300027212 */ /* 0x000fc800078e3cff */
[----:B------:R-:W-:Y:S01]  /*0190*/  ISETP.GE.AND P2, PT, R2, RZ, PT ;  /* 0x000000ff0200720c */ /* 0x000fe20003f46270 */
[----:B------:R-:W-:-:S06]  /*01a0*/  VIADD R2, R3, 0xffffffff ;  /* 0xffffffff03027836 */ /* 0x000fcc0000000000 */
[----:B------:R-:W-:-:S04]  /*01b0*/  @P0 VIADD R5, R5, 0x1 ;  /* 0x0000000105050836 */ /* 0x000fc80000000000 */
[----:B------:R-:W-:-:S04]  /*01c0*/  IMAD.MOV.U32 R4, RZ, RZ, R5 ;  /* 0x000000ffff047224 */ /* 0x000fc800078e0005 */
[----:B------:R-:W-:Y:S01]  /*01d0*/  @!P2 IMAD.MOV R4, RZ, RZ, -R4 ;  /* 0x000000ffff04a224 */ /* 0x000fe200078e0a04 */
[----:B------:R-:W-:-:S05]  /*01e0*/  @!P1 LOP3.LUT R4, RZ, R3, RZ, 0x33, !PT ;  /* 0x00000003ff049212 */ /* 0x000fca00078e33ff */
[----:B------:R-:W-:-:S04]  /*01f0*/  IMAD R8, R4, R3, RZ ;  /* 0x0000000304087224 */ /* 0x000fc800078e02ff */
[----:B------:R-:W-:-:S05]  /*0200*/  IMAD.IADD R15, R0, 0x1, -R8 ;  /* 0x00000001000f7824 */ /* 0x000fca00078e0a08 */
[CC--:B------:R-:W-:Y:S02]  /*0210*/  VIMNMX R6, PT, PT, R4.reuse, R15.reuse, PT ;  /* 0x0000000f04067248 */ /* 0x0c0fe40003fe0100 */
[----:B------:R-:W-:Y:S02]  /*0220*/  VIMNMX R5, PT, PT, R4, R15, !PT ;  /* 0x0000000f04057248 */ /* 0x000fe40007fe0100 */
[----:B------:R-:W-:-:S04]  /*0230*/  ISETP.GE.AND P0, PT, R6, 0x1, PT ;  /* 0x000000010600780c */ /* 0x000fc80003f06270 */
[----:B------:R-:W-:-:S13]  /*0240*/  ISETP.GE.OR P0, PT, R5, R2, !P0 ;  /* 0x000000020500720c */ /* 0x000fda0004706670 */
[----:B------:R-:W-:Y:S05]  /*0250*/  @P0 EXIT ;  /* 0x000000000000094d */ /* 0x000fea0003800000 */
[----:B------:R-:W0:Y:S01]  /*0260*/  LDCU.128 UR8, c[0x0][0x380] ;  /* 0x00007000ff0877ac */ /* 0x000e220008000c00 */
[----:B------:R-:W-:Y:S01]  /*0270*/  VIADD R2, R4, 0xffffffff ;  /* 0xffffffff04027836 */ /* 0x000fe20000000000 */
[----:B------:R-:W1:Y:S03]  /*0280*/  LDCU.64 UR4, c[0x0][0x358] ;  /* 0x00006b00ff0477ac */ /* 0x000e660008000a00 */
[----:B------:R-:W-:Y:S02]  /*0290*/  IMAD R2, R2, R3, RZ ;  /* 0x0000000302027224 */ /* 0x000fe400078e02ff */
[----:B------:R-:W-:Y:S02]  /*02a0*/  IMAD.IADD R3, R8, 0x1, R3 ;  /* 0x0000000108037824 */ /* 0x000fe400078e0203 */
[--C-:B------:R-:W-:Y:S01]  /*02b0*/  IMAD.IADD R4, R15, 0x1, R2.reuse ;  /* 0x000000010f047824 */ /* 0x100fe200078e0202 */
[----:B------:R-:W-:-:S02]  /*02c0*/  SHF.R.S32.HI R5, RZ, 0x1f, R2 ;  /* 0x0000001fff057819 */ /* 0x000fc40000011402 */
[----:B0-----:R-:W-:Y:S02]  /*02d0*/  IADD3 R6, P0, P1, R2, UR8, R15 ;  /* 0x0000000802067c10 */ /* 0x001fe4000f91e00f */
[C---:B------:R-:W-:Y:S02]  /*02e0*/  IADD3 R10, P2, PT, R4.reuse, UR8, RZ ;  /* 0x00000008040a7c10 */ /* 0x040fe4000ff5e0ff */
[----:B------:R-:W-:Y:S02]  /*02f0*/  IADD3.X R7, PT, PT, R5, UR9, RZ, P0, P1 ;  /* 0x0000000905077c10 */ /* 0x000fe400087e24ff */
[----:B------:R-:W-:Y:S02]  /*0300*/  LEA.HI.X.SX32 R11, R4, UR9, 0x1, P2 ;  /* 0x00000009040b7c11 */ /* 0x000fe400090f0eff */
[--C-:B------:R-:W-:Y:S01]  /*0310*/  SHF.R.S32.HI R2, RZ, 0x1f, R8.reuse ;  /* 0x0000001fff027819 */ /* 0x100fe20000011408 */
[----:B-1----:R0:W2:Y:S01]  /*0320*/  LDG.E.S8 R12, desc[UR4][R6.64+-0x1] ;  /* 0xffffff04060c7981 */ /* 0x0020a2000c1e1300 */
[----:B------:R-:W-:-:S02]  /*0330*/  IADD3 R8, P2, P3, R15, UR8, R8 ;  /* 0x000000080f087c10 */ /* 0x000fc4000fb5e008 */
[----:B------:R-:W-:Y:S01]  /*0340*/  IADD3 R4, P1, P0, R3, UR8, R15 ;  /* 0x0000000803047c10 */ /* 0x000fe2000f83e00f */
[--C-:B------:R-:W-:Y:S01]  /*0350*/  IMAD.IADD R15, R15, 0x1, R3.reuse ;  /* 0x000000010f0f7824 */ /* 0x100fe200078e0203 */
[----:B------:R-:W-:Y:S01]  /*0360*/  SHF.R.S32.HI R3, RZ, 0x1f, R3 ;  /* 0x0000001fff037819 */ /* 0x000fe20000011403 */
[----:B------:R-:W2:Y:S01]  /*0370*/  LDG.E.S8 R13, desc[UR4][R10.64] ;  /* 0x000000040a0d7981 */ /* 0x000ea2000c1e1300 */
[----:B------:R-:W-:Y:S02]  /*0380*/  IADD3.X R9, PT, PT, RZ, UR9, R2, P2, P3 ;  /* 0x00000009ff097c10 */ /* 0x000fe400097e6402 */
[----:B------:R-:W-:Y:S01]  /*0390*/  IADD3 R2, P2, PT, R15, UR8, RZ ;  /* 0x000000080f027c10 */ /* 0x000fe2000ff5e0ff */
[----:B------:R-:W2:Y:S01]  /*03a0*/  LDG.E.S8 R14, desc[UR4][R10.64+0x1] ;  /* 0x000001040a0e7981 */ /* 0x000ea2000c1e1300 */
[----:B------:R-:W-:Y:S02]  /*03b0*/  IADD3.X R5, PT, PT, R3, UR9, RZ, P1, P0 ;  /* 0x0000000903057c10 */ /* 0x000fe40008fe04ff */
[----:B------:R-:W-:-:S02]  /*03c0*/  LEA.HI.X.SX32 R3, R15, UR9, 0x1, P2 ;  /* 0x000000090f037c11 */ /* 0x000fc400090f0eff */
[----:B------:R-:W-:Y:S02]  /*03d0*/  SHF.R.S32.HI R16, RZ, 0x1f, R0 ;  /* 0x0000001fff107819 */ /* 0x000fe40000011400 */
[----:B0-----:R-:W-:Y:S01]  /*03e0*/  IADD3 R6, P3, PT, R0, UR8, RZ ;  /* 0x0000000800067c10 */ /* 0x001fe2000ff7e0ff */
[----:B------:R-:W3:Y:S04]  /*03f0*/  LDG.E.S8 R5, desc[UR4][R4.64+-0x1] ;  /* 0xffffff0404057981 */ /* 0x000ee8000c1e1300 */
[----:B------:R-:W4:Y:S04]  /*0400*/  LDG.E.S8 R11, desc[UR4][R8.64+-0x1] ;  /* 0xffffff04080b7981 */ /* 0x000f28000c1e1300 */
[----:B------:R-:W4:Y:S01]  /*0410*/  LDG.E.S8 R10, desc[UR4][R8.64+0x1] ;  /* 0x00000104080a7981 */ /* 0x000f22000c1e1300 */
[----:B------:R-:W-:-:S03]  /*0420*/  IADD3.X R7, PT, PT, R16, UR9, RZ, P3, !PT ;  /* 0x0000000910077c10 */ /* 0x000fc60009ffe4ff */
[----:B------:R-:W3:Y:S04]  /*0430*/  LDG.E.S8 R15, desc[UR4][R2.64] ;  /* 0x00000004020f7981 */ /* 0x000ee8000c1e1300 */
[----:B------:R-:W5:Y:S04]  /*0440*/  LDG.E.U8 R6, desc[UR4][R6.64] ;  /* 0x0000000406067981 */ /* 0x000f68000c1e1100 */
[----:B------:R-:W5:Y:S01]  /*0450*/  LDG.E.S8 R17, desc[UR4][R2.64+0x1] ;  /* 0x0000010402117981 */ /* 0x000f62000c1e1300 */
[----:B--2---:R-:W-:-:S04]  /*0460*/  IADD3 R12, PT, PT, R14, R13, R12 ;  /* 0x0000000d0e0c7210 */ /* 0x004fc80007ffe00c */
[----:B----4-:R-:W-:-:S04]  /*0470*/  IADD3 R10, PT, PT, R10, R12, R11 ;  /* 0x0000000c0a0a7210 */ /* 0x010fc80007ffe00b */
[----:B---3--:R-:W-:Y:S02]  /*0480*/  IADD3 R10, PT, PT, R15, R10, R5 ;  /* 0x0000000a0f0a7210 */ /* 0x008fe40007ffe005 */
[----:B-----5:R-:W-:-:S03]  /*0490*/  ISETP.NE.AND P0, PT, R6, RZ, PT ;  /* 0x000000ff0600720c */ /* 0x020fc60003f05270 */
[----:B------:R-:W-:-:S05]  /*04a0*/  IMAD.IADD R10, R10, 0x1, R17 ;  /* 0x000000010a0a7824 */ /* 0x000fca00078e0211 */
[C---:B------:R-:W-:Y:S02]  /*04b0*/  LOP3.LUT R8, R10.reuse, 0xfffffffe, RZ, 0xc0, !PT ;  /* 0xfffffffe0a087812 */ /* 0x040fe400078ec0ff */
[----:B------:R-:W-:Y:S02]  /*04c0*/  ISETP.NE.AND P2, PT, R10, 0x3, PT ;  /* 0x000000030a00780c */ /* 0x000fe40003f45270 */
[----:B------:R-:W-:Y:S02]  /*04d0*/  ISETP.NE.AND P1, PT, R8, 0x2, PT ;  /* 0x000000020800780c */ /* 0x000fe40003f25270 */
[----:B------:R-:W-:Y:S02]  /*04e0*/  SEL R8, RZ, 0xffffffff, P2 ;  /* 0xffffffffff087807 */ /* 0x000fe40001000000 */
[----:B------:R-:W-:Y:S02]  /*04f0*/  IADD3 R4, P2, PT, R0, UR10, RZ ;  /* 0x0000000a00047c10 */ /* 0x000fe4000ff5e0ff */
[----:B------:R-:W-:-:S02]  /*0500*/  @P0 SEL R8, RZ, 0xffffffff, P1 ;  /* 0xffffffffff080807 */ /* 0x000fc40000800000 */
[----:B------:R-:W-:Y:S02]  /*0510*/  IADD3.X R5, PT, PT, R16, UR11, RZ, P2, !PT ;  /* 0x0000000b10057c10 */ /* 0x000fe400097fe4ff */
[----:B------:R-:W-:-:S05]  /*0520*/  LOP3.LUT R3, R8, 0x1, RZ, 0xc0, !PT ;  /* 0x0000000108037812 */ /* 0x000fca00078ec0ff */
[----:B------:R-:W-:Y:S01]  /*0530*/  STG.E.U8 desc[UR4][R4.64], R3 ;  /* 0x0000000304007986 */ /* 0x000fe2000c101104 */
[----:B------:R-:W-:Y:S05]  /*0540*/  EXIT ;  /* 0x000000000000794d */ /* 0x000fea0003800000 */
.L_x_3:
        /* <DEDUP_REMOVED lines=11> */
.L_x_5:


//--------------------- .nv.shared._Z29nextGenerationGPUSharedMemoryPbS_i --------------------------
	.section	.nv.shared._Z29nextGenerationGPUSharedMemoryPbS_i,"aw",@nobits
	.sectionflags	@""
.nv.shared._Z29nextGenerationGPUSharedMemoryPbS_i:
	.zero		1348


//--------------------- .nv.shared.reserved.0     --------------------------
	.section	.nv.shared.reserved.0,"aw",@nobits
	.weak		__nv_reservedSMEM_offset_0_alias
	.size		__nv_reservedSMEM_offset_0_alias, 0, 64
	.other		__nv_reservedSMEM_offset_0_alias,@"STO_CUDA_RESERVED_SHARED STV_DEFAULT"
__nv_reservedSMEM_offset_0_alias:
	.zero		0
	.zero		64


//--------------------- .nv.constant0._Z29nextGenerationGPUSharedMemoryPbS_i --------------------------
	.section	.nv.constant0._Z29nextGenerationGPUSharedMemoryPbS_i,"a",@progbits
	.sectionflags	@""
	.align	4
.nv.constant0._Z29nextGenerationGPUSharedMemoryPbS_i:
	.zero		916


//--------------------- .nv.constant0._Z17nextGenerationGPUPbS_i --------------------------
	.section	.nv.constant0._Z17nextGenerationGPUPbS_i,"a",@progbits
	.sectionflags	@""
	.align	4
.nv.constant0._Z17nextGenerationGPUPbS_i:
	.zero		916


//--------------------- SYMBOLS --------------------------

	.type		.nv.reservedSmem.offset0,@object
	.size		.nv.reservedSmem.offset0,0x4
	.type		.nv.reservedSmem.cap,@object
	.size		.nv.reservedSmem.cap,0x4
